	.headerflags	@"EF_CUDA_TEXMODE_UNIFIED EF_CUDA_64BIT_ADDRESS EF_CUDA_ACCELERATORS EF_CUDA_SM90 EF_CUDA_VIRTUAL_SM(EF_CUDA_SM90)"
	.elftype	@"ET_EXEC"


//--------------------- .nv.info                  --------------------------
	.section	.nv.info,"",@"SHT_CUDA_INFO"
	.align	4


	//----- nvinfo : EIATTR_REGCOUNT
	.align		4
        /*0000*/ 	.byte	0x04, 0x2f
        /*0002*/ 	.short	(.L_3 - .L_2)
	.align		4
.L_2:
        /*0004*/ 	.word	index@(triton_red_fused__native_batch_norm_legit_no_training_mean_relu_27)
        /*0008*/ 	.word	0x00000020


	//----- nvinfo : EIATTR_MIN_STACK_SIZE
	.align		4
.L_3:
        /*000c*/ 	.byte	0x04, 0x12
        /*000e*/ 	.short	(.L_5 - .L_4)
	.align		4
.L_4:
        /*0010*/ 	.word	index@(triton_red_fused__native_batch_norm_legit_no_training_mean_relu_27)
        /*0014*/ 	.word	0x00000000


	//----- nvinfo : EIATTR_FRAME_SIZE
	.align		4
.L_5:
        /*0018*/ 	.byte	0x04, 0x11
        /*001a*/ 	.short	(.L_7 - .L_6)
	.align		4
.L_6:
        /*001c*/ 	.word	index@(triton_red_fused__native_batch_norm_legit_no_training_mean_relu_27)
        /*0020*/ 	.word	0x00000000


	//----- nvinfo : EIATTR_MIN_STACK_SIZE
	.align		4
.L_7:
        /*0024*/ 	.byte	0x04, 0x12
        /*0026*/ 	.short	(.L_9 - .L_8)
	.align		4
.L_8:
        /*0028*/ 	.word	index@(triton_red_fused__native_batch_norm_legit_no_training_mean_relu_27)
        /*002c*/ 	.word	0x00000000
.L_9:


//--------------------- .nv.info.triton_red_fused__native_batch_norm_legit_no_training_mean_relu_27 --------------------------
	.section	.nv.info.triton_red_fused__native_batch_norm_legit_no_training_mean_relu_27,"",@"SHT_CUDA_INFO"
	.sectionflags	@""
	.align	4


	//----- nvinfo : EIATTR_CUDA_API_VERSION
	.align		4
        /*0000*/ 	.byte	0x04, 0x37
        /*0002*/ 	.short	(.L_11 - .L_10)
.L_10:
        /*0004*/ 	.word	0x0000007c


	//----- nvinfo : EIATTR_KPARAM_INFO
	.align		4
.L_11:
        /*0008*/ 	.byte	0x04, 0x17
        /*000a*/ 	.short	(.L_13 - .L_12)
.L_12:
        /*000c*/ 	.word	0x00000000
        /*0010*/ 	.short	0x0007
        /*0012*/ 	.short	0x0034
        /*0014*/ 	.byte	0x00, 0xf0, 0x11, 0x00


	//----- nvinfo : EIATTR_KPARAM_INFO
	.align		4
.L_13:
        /*0018*/ 	.byte	0x04, 0x17
        /*001a*/ 	.short	(.L_15 - .L_14)
.L_14:
        /*001c*/ 	.word	0x00000000
        /*0020*/ 	.short	0x0006
        /*0022*/ 	.short	0x0030
        /*0024*/ 	.byte	0x00, 0xf0, 0x11, 0x00


	//----- nvinfo : EIATTR_KPARAM_INFO
	.align		4
.L_15:
        /*0028*/ 	.byte	0x04, 0x17
        /*002a*/ 	.short	(.L_17 - .L_16)
.L_16:
        /*002c*/ 	.word	0x00000000
        /*0030*/ 	.short	0x0005
        /*0032*/ 	.short	0x0028
        /*0034*/ 	.byte	0x00, 0xf4, 0x21, 0x00


	//----- nvinfo : EIATTR_KPARAM_INFO
	.align		4
.L_17:
        /*0038*/ 	.byte	0x04, 0x17
        /*003a*/ 	.short	(.L_19 - .L_18)
.L_18:
        /*003c*/ 	.word	0x00000000
        /*0040*/ 	.short	0x0004
        /*0042*/ 	.short	0x0020
        /*0044*/ 	.byte	0x00, 0xf4, 0x21, 0x00


	//----- nvinfo : EIATTR_KPARAM_INFO
	.align		4
.L_19:
        /*0048*/ 	.byte	0x04, 0x17
        /*004a*/ 	.short	(.L_21 - .L_20)
.L_20:
        /*004c*/ 	.word	0x00000000
        /*0050*/ 	.short	0x0003
        /*0052*/ 	.short	0x0018
        /*0054*/ 	.byte	0x00, 0xf4, 0x21, 0x00


	//----- nvinfo : EIATTR_KPARAM_INFO
	.align		4
.L_21:
        /*0058*/ 	.byte	0x04, 0x17
        /*005a*/ 	.short	(.L_23 - .L_22)
.L_22:
        /*005c*/ 	.word	0x00000000
        /*0060*/ 	.short	0x0002
        /*0062*/ 	.short	0x0010
        /*0064*/ 	.byte	0x00, 0xf4, 0x21, 0x00


	//----- nvinfo : EIATTR_KPARAM_INFO
	.align		4
.L_23:
        /*0068*/ 	.byte	0x04, 0x17
        /*006a*/ 	.short	(.L_25 - .L_24)
.L_24:
        /*006c*/ 	.word	0x00000000
        /*0070*/ 	.short	0x0001
        /*0072*/ 	.short	0x0008
        /*0074*/ 	.byte	0x00, 0xf4, 0x21, 0x00


	//----- nvinfo : EIATTR_KPARAM_INFO
	.align		4
.L_25:
        /*0078*/ 	.byte	0x04, 0x17
        /*007a*/ 	.short	(.L_27 - .L_26)
.L_26:
        /*007c*/ 	.word	0x00000000
        /*0080*/ 	.short	0x0000
        /*0082*/ 	.short	0x0000
        /*0084*/ 	.byte	0x00, 0xf4, 0x21, 0x00


	//----- nvinfo : EIATTR_SPARSE_MMA_MASK
	.align		4
.L_27:
        /*0088*/ 	.byte	0x03, 0x50
        /*008a*/ 	.short	0x0000


	//----- nvinfo : EIATTR_MAXREG_COUNT
	.align		4
        /*008c*/ 	.byte	0x03, 0x1b
        /*008e*/ 	.short	0x00ff


	//----- nvinfo : EIATTR_COOP_GROUP_MASK_REGIDS
	.align		4
        /*0090*/ 	.byte	0x04, 0x29
        /*0092*/ 	.short	(.L_29 - .L_28)


	//   ....[0]....
.L_28:
        /*0094*/ 	.word	0xffffffff


	//   ....[1]....
        /*0098*/ 	.word	0xffffffff


	//   ....[2]....
        /*009c*/ 	.word	0xffffffff


	//   ....[3]....
        /*00a0*/ 	.word	0xffffffff


	//   ....[4]....
        /*00a4*/ 	.word	0xffffffff


	//   ....[5]....
        /*00a8*/ 	.word	0xffffffff


	//   ....[6]....
        /*00ac*/ 	.word	0xffffffff


	//   ....[7]....
        /*00b0*/ 	.word	0xffffffff


	//----- nvinfo : EIATTR_COOP_GROUP_INSTR_OFFSETS
	.align		4
.L_29:
        /*00b4*/ 	.byte	0x04, 0x28
        /*00b6*/ 	.short	(.L_31 - .L_30)


	//   ....[0]....
.L_30:
        /*00b8*/ 	.word	0x000007c0


	//   ....[1]....
        /*00bc*/ 	.word	0x000007d0


	//   ....[2]....
        /*00c0*/ 	.word	0x000007e0


	//   ....[3]....
        /*00c4*/ 	.word	0x000007f0


	//   ....[4]....
        /*00c8*/ 	.word	0x00000970


	//   ....[5]....
        /*00cc*/ 	.word	0x00000980


	//   ....[6]....
        /*00d0*/ 	.word	0x000009b0


	//   ....[7]....
        /*00d4*/ 	.word	0x000009d0


	//----- nvinfo : EIATTR_EXIT_INSTR_OFFSETS
	.align		4
.L_31:
        /*00d8*/ 	.byte	0x04, 0x1c
        /*00da*/ 	.short	(.L_33 - .L_32)


	//   ....[0]....
.L_32:
        /*00dc*/ 	.word	0x00000b00


	//   ....[1]....
        /*00e0*/ 	.word	0x00000b50


	//----- nvinfo : EIATTR_REQNTID
	.align		4
.L_33:
        /*00e4*/ 	.byte	0x04, 0x10
        /*00e6*/ 	.short	(.L_35 - .L_34)
.L_34:
        /*00e8*/ 	.word	0x00000080
        /*00ec*/ 	.word	0x00000001
        /*00f0*/ 	.word	0x00000001


	//----- nvinfo : EIATTR_CBANK_PARAM_SIZE
	.align		4
.L_35:
        /*00f4*/ 	.byte	0x03, 0x19
        /*00f6*/ 	.short	0x0038


	//----- nvinfo : EIATTR_PARAM_CBANK
	.align		4
        /*00f8*/ 	.byte	0x04, 0x0a
        /*00fa*/ 	.short	(.L_37 - .L_36)
	.align		4
.L_36:
        /*00fc*/ 	.word	index@(.nv.constant0.triton_red_fused__native_batch_norm_legit_no_training_mean_relu_27)
        /*0100*/ 	.short	0x0210
        /*0102*/ 	.short	0x0038


	//----- nvinfo : EIATTR_SW_WAR
	.align		4
.L_37:
        /*0104*/ 	.byte	0x04, 0x36
        /*0106*/ 	.short	(.L_39 - .L_38)
.L_38:
        /*0108*/ 	.word	0x00000008
.L_39:


//--------------------- .nv.callgraph             --------------------------
	.section	.nv.callgraph,"",@"SHT_CUDA_CALLGRAPH"
	.align	4
	.sectionentsize	8
	.align		4
        /*0000*/ 	.word	0x00000000
	.align		4
        /*0004*/ 	.word	0xffffffff
	.align		4
        /*0008*/ 	.word	0x00000000
	.align		4
        /*000c*/ 	.word	0xfffffffe
	.align		4
        /*0010*/ 	.word	0x00000000
	.align		4
        /*0014*/ 	.word	0xfffffffd
	.align		4
        /*0018*/ 	.word	0x00000000
	.align		4
        /*001c*/ 	.word	0xfffffffc


//--------------------- .nv.constant4             --------------------------
	.section	.nv.constant4,"a",@progbits
	.align	8
	.align		8
.nv.constant4:
        /*0000*/ 	.dword	_$_str
	.align		8
        /*0008*/ 	.dword	_$_str_$_2


//--------------------- .text.triton_red_fused__native_batch_norm_legit_no_training_mean_relu_27 --------------------------
	.section	.text.triton_red_fused__native_batch_norm_legit_no_training_mean_relu_27,"ax",@progbits
	.sectionflags	@"SHF_BARRIERS=1"
	.align	128
        .global         triton_red_fused__native_batch_norm_legit_no_training_mean_relu_27
        .type           triton_red_fused__native_batch_norm_legit_no_training_mean_relu_27,@function
        .size           triton_red_fused__native_batch_norm_legit_no_training_mean_relu_27,(.L_x_2 - triton_red_fused__native_batch_norm_legit_no_training_mean_relu_27)
        .other          triton_red_fused__native_batch_norm_legit_no_training_mean_relu_27,@"STO_CUDA_ENTRY STV_DEFAULT"
triton_red_fused__native_batch_norm_legit_no_training_mean_relu_27:
.text.triton_red_fused__native_batch_norm_legit_no_training_mean_relu_27:
[----:B------:R-:W0:Y:S01]  /*0000*/  LDC R1, c[0x0][0x28] ;  /* 0x00000a00ff017b82 */ /* 0x000e220000000800 */
[----:B------:R-:W1:Y:S07]  /*0010*/  S2R R0, SR_CTAID.X ;  /* 0x0000000000007919 */ /* 0x000e6e0000002500 */
[----:B------:R-:W2:Y:S01]  /*0020*/  LDC.64 R4, c[0x0][0x220] ;  /* 0x00008800ff047b82 */ /* 0x000ea20000000a00 */
[----:B------:R-:W-:Y:S02]  /*0030*/  CS2R R16, SRZ ;  /* 0x0000000000107805 */ /* 0x000fe4000001ff00 */
[----:B------:R-:W-:Y:S01]  /*0040*/  CS2R R18, SRZ ;  /* 0x0000000000127805 */ /* 0x000fe2000001ff00 */
[----:B------:R-:W3:Y:S01]  /*0050*/  S2R R24, SR_TID.X ;  /* 0x0000000000187919 */ /* 0x000ee20000002100 */
[----:B------:R-:W-:-:S03]  /*0060*/  ULDC.64 UR6, c[0x0][0x208] ;  /* 0x0000820000067ab9 */ /* 0x000fc60000000a00 */
[----:B------:R-:W4:Y:S08]  /*0070*/  LDC.64 R20, c[0x0][0x228] ;  /* 0x00008a00ff147b82 */ /* 0x000f300000000a00 */
[----:B------:R-:W5:Y:S01]  /*0080*/  LDC.64 R22, c[0x0][0x230] ;  /* 0x00008c00ff167b82 */ /* 0x000f620000000a00 */
[----:B-1----:R-:W-:Y:S01]  /*0090*/  IMAD.SHL.U32 R2, R0, 0x40, RZ ;  /* 0x0000004000027824 */ /* 0x002fe200078e00ff */
[----:B---3--:R-:W-:-:S04]  /*00a0*/  SHF.L.U32 R0, R24, 0x2, RZ ;  /* 0x0000000218007819 */ /* 0x008fc800000006ff */
[----:B------:R-:W-:-:S04]  /*00b0*/  LOP3.LUT R0, R2, 0x3c, R0, 0xf8, !PT ;  /* 0x0000003c02007812 */ /* 0x000fc800078ef800 */
[C---:B------:R-:W-:Y:S01]  /*00c0*/  ISETP.GE.AND P1, PT, R0.reuse, 0x1400, PT ;  /* 0x000014000000780c */ /* 0x040fe20003f26270 */
[----:B------:R-:W-:-:S05]  /*00d0*/  IMAD.HI R25, R0, 0x66666667, RZ ;  /* 0x6666666700197827 */ /* 0x000fca00078e02ff */
[----:B------:R-:W-:-:S04]  /*00e0*/  SHF.R.U32.HI R2, RZ, 0x1f, R25 ;  /* 0x0000001fff027819 */ /* 0x000fc80000011619 */
[----:B------:R-:W-:Y:S02]  /*00f0*/  LEA.HI.SX32 R25, R25, R2, 0x18 ;  /* 0x0000000219197211 */ /* 0x000fe400078fc2ff */
[----:B------:R-:W1:Y:S03]  /*0100*/  LDC.64 R2, c[0x0][0x218] ;  /* 0x00008600ff027b82 */ /* 0x000e660000000a00 */
[----:B------:R-:W-:-:S04]  /*0110*/  IMAD R7, R25, -0x280, R0 ;  /* 0xfffffd8019077824 */ /* 0x000fc800078e0200 */
[----:B--2---:R-:W-:-:S05]  /*0120*/  IMAD.WIDE R4, R7, 0x4, R4 ;  /* 0x0000000407047825 */ /* 0x004fca00078e0204 */
[----:B------:R2:W3:Y:S01]  /*0130*/  @!P1 LDG.E.EL.128 R16, desc[UR6][R4.64] ;  /* 0x0000000604109981 */ /* 0x0004e2000c2e1d00 */
[----:B------:R-:W-:Y:S02]  /*0140*/  CS2R R12, SRZ ;  /* 0x00000000000c7805 */ /* 0x000fe4000001ff00 */
[----:B------:R-:W-:Y:S02]  /*0150*/  CS2R R14, SRZ ;  /* 0x00000000000e7805 */ /* 0x000fe4000001ff00 */
[----:B------:R-:W-:Y:S02]  /*0160*/  CS2R R8, SRZ ;  /* 0x0000000000087805 */ /* 0x000fe4000001ff00 */
[----:B------:R-:W-:Y:S01]  /*0170*/  CS2R R10, SRZ ;  /* 0x00000000000a7805 */ /* 0x000fe2000001ff00 */
[----:B----4-:R-:W-:-:S04]  /*0180*/  IMAD.WIDE R20, R7, 0x4, R20 ;  /* 0x0000000407147825 */ /* 0x010fc800078e0214 */
[C---:B0----5:R-:W-:Y:S01]  /*0190*/  IMAD.WIDE R22, R7.reuse, 0x4, R22 ;  /* 0x0000000407167825 */ /* 0x061fe200078e0216 */
[----:B--2---:R-:W-:Y:S01]  /*01a0*/  CS2R R4, SRZ ;  /* 0x0000000000047805 */ /* 0x004fe2000001ff00 */
[----:B------:R-:W5:Y:S02]  /*01b0*/  @!P1 LDG.E.EL.128 R8, desc[UR6][R20.64] ;  /* 0x0000000614089981 */ /* 0x000f64000c2e1d00 */
[----:B-1----:R-:W-:Y:S01]  /*01c0*/  IMAD.WIDE R2, R7, 0x4, R2 ;  /* 0x0000000407027825 */ /* 0x002fe200078e0202 */
[----:B------:R-:W-:-:S04]  /*01d0*/  CS2R R6, SRZ ;  /* 0x0000000000067805 */ /* 0x000fc8000001ff00 */
[----:B------:R0:W5:Y:S01]  /*01e0*/  @!P1 LDG.E.EL.128 R12, desc[UR6][R2.64] ;  /* 0x00000006020c9981 */ /* 0x000162000c2e1d00 */
[----:B------:R-:W-:-:S03]  /*01f0*/  SHF.R.U32.HI R28, RZ, 0x4, R24 ;  /* 0x00000004ff1c7819 */ /* 0x000fc60000011618 */
[----:B------:R1:W5:Y:S01]  /*0200*/  @!P1 LDG.E.EL.128 R4, desc[UR6][R22.64] ;  /* 0x0000000616049981 */ /* 0x000362000c2e1d00 */
[----:B------:R-:W-:Y:S01]  /*0210*/  SGXT.U32 R28, R28, 0x3 ;  /* 0x000000031c1c781a */ /* 0x000fe20000000000 */
[----:B------:R-:W-:Y:S01]  /*0220*/  IMAD R25, R25, 0x13d80, R0 ;  /* 0x00013d8019197824 */ /* 0x000fe200078e0200 */
[----:B------:R-:W-:Y:S01]  /*0230*/  MOV R0, 0xffffffff ;  /* 0xffffffff00007802 */ /* 0x000fe20000000f00 */
[----:B------:R-:W-:Y:S02]  /*0240*/  IMAD.MOV.U32 R24, RZ, RZ, -0x8 ;  /* 0xfffffff8ff187424 */ /* 0x000fe400078e00ff */
[----:B------:R-:W-:Y:S02]  /*0250*/  IMAD R28, R28, 0x280, R25 ;  /* 0x000002801c1c7824 */ /* 0x000fe400078e0219 */
[----:B------:R-:W-:Y:S02]  /*0260*/  IMAD.MOV.U32 R25, RZ, RZ, RZ ;  /* 0x000000ffff197224 */ /* 0x000fe400078e00ff */
[----:B---3--:R-:W-:Y:S01]  /*0270*/  FADD R16, R16, 9.9999997473787516356e-06 ;  /* 0x3727c5ac10107421 */ /* 0x008fe20000000000 */
[----:B------:R-:W-:-:S03]  /*0280*/  FADD R17, R17, 9.9999997473787516356e-06 ;  /* 0x3727c5ac11117421 */ /* 0x000fc60000000000 */
[----:B------:R-:W2:Y:S01]  /*0290*/  MUFU.SQRT R27, R16 ;  /* 0x00000010001b7308 */ /* 0x000ea20000002000 */
[----:B------:R-:W-:Y:S01]  /*02a0*/  FADD R26, R18, 9.9999997473787516356e-06 ;  /* 0x3727c5ac121a7421 */ /* 0x000fe20000000000 */
[----:B------:R-:W-:-:S06]  /*02b0*/  FADD R19, R19, 9.9999997473787516356e-06 ;  /* 0x3727c5ac13137421 */ /* 0x000fcc0000000000 */
[----:B------:R-:W3:Y:S01]  /*02c0*/  MUFU.SQRT R29, R17 ;  /* 0x00000011001d7308 */ /* 0x000ee20000002000 */
[----:B--2---:R-:W-:-:S07]  /*02d0*/  FSETP.GT.AND P6, PT, R27, 8.50705917302346158658e+37, PT ;  /* 0x7e8000001b00780b */ /* 0x004fce0003fc4000 */
[----:B------:R-:W2:Y:S08]  /*02e0*/  MUFU.SQRT R26, R26 ;  /* 0x0000001a001a7308 */ /* 0x000eb00000002000 */
[----:B------:R-:W4:Y:S01]  /*02f0*/  MUFU.SQRT R19, R19 ;  /* 0x0000001300137308 */ /* 0x000f220000002000 */
[----:B---3--:R-:W-:Y:S01]  /*0300*/  FSETP.GT.AND P2, PT, R29, 8.50705917302346158658e+37, PT ;  /* 0x7e8000001d00780b */ /* 0x008fe20003f44000 */
[----:B------:R-:W-:Y:S01]  /*0310*/  IMAD.MOV.U32 R18, RZ, RZ, 0x3e800000 ;  /* 0x3e800000ff127424 */ /* 0x000fe200078e00ff */
[C---:B------:R-:W-:Y:S01]  /*0320*/  FSETP.GEU.AND P0, PT, R27.reuse, 1.175494350822287508e-38, PT ;  /* 0x008000001b00780b */ /* 0x040fe20003f0e000 */
[----:B------:R-:W-:-:S03]  /*0330*/  @P6 FMUL R27, R27, 0.25 ;  /* 0x3e8000001b1b6820 */ /* 0x000fc60000400000 */
[----:B0-----:R-:W-:Y:S02]  /*0340*/  FSEL R2, R18, 1, P6 ;  /* 0x3f80000012027808 */ /* 0x001fe40003000000 */
[----:B--2---:R-:W-:Y:S02]  /*0350*/  FSETP.GT.AND P4, PT, R26, 8.50705917302346158658e+37, PT ;  /* 0x7e8000001a00780b */ /* 0x004fe40003f84000 */
[----:B------:R-:W-:Y:S02]  /*0360*/  FSETP.GEU.AND P3, PT, R29, 1.175494350822287508e-38, PT ;  /* 0x008000001d00780b */ /* 0x000fe40003f6e000 */
[----:B----4-:R-:W-:Y:S01]  /*0370*/  FSETP.GT.AND P6, PT, R19, 8.50705917302346158658e+37, PT ;  /* 0x7e8000001300780b */ /* 0x010fe20003fc4000 */
[----:B------:R-:W-:Y:S01]  /*0380*/  @P2 FMUL R29, R29, 0.25 ;  /* 0x3e8000001d1d2820 */ /* 0x000fe20000400000 */
[----:B------:R-:W-:Y:S02]  /*0390*/  FSEL R3, R18, 1, P2 ;  /* 0x3f80000012037808 */ /* 0x000fe40001000000 */
[----:B------:R-:W-:-:S02]  /*03a0*/  FSETP.GEU.AND P5, PT, R26, 1.175494350822287508e-38, PT ;  /* 0x008000001a00780b */ /* 0x000fc40003fae000 */
[----:B------:R-:W-:-:S03]  /*03b0*/  FSETP.GEU.AND P2, PT, R19, 1.175494350822287508e-38, PT ;  /* 0x008000001300780b */ /* 0x000fc60003f4e000 */
[----:B------:R-:W-:Y:S01]  /*03c0*/  @P4 FMUL R26, R26, 0.25 ;  /* 0x3e8000001a1a4820 */ /* 0x000fe20000400000 */
[----:B------:R-:W-:Y:S01]  /*03d0*/  @!P0 FMUL R27, R27, 16777216 ;  /* 0x4b8000001b1b8820 */ /* 0x000fe20000400000 */
[----:B------:R-:W-:Y:S02]  /*03e0*/  @!P3 FMUL R29, R29, 16777216 ;  /* 0x4b8000001d1db820 */ /* 0x000fe40000400000 */
[----:B------:R-:W-:-:S04]  /*03f0*/  @P6 FMUL R19, R19, 0.25 ;  /* 0x3e80000013136820 */ /* 0x000fc80000400000 */
[----:B------:R-:W-:Y:S02]  /*0400*/  @!P5 FMUL R26, R26, 16777216 ;  /* 0x4b8000001a1ad820 */ /* 0x000fe40000400000 */
[----:B------:R-:W-:Y:S01]  /*0410*/  @!P2 FMUL R19, R19, 16777216 ;  /* 0x4b8000001313a820 */ /* 0x000fe20000400000 */
[----:B------:R-:W0:Y:S01]  /*0420*/  MUFU.RCP R17, R27 ;  /* 0x0000001b00117308 */ /* 0x000e220000001000 */
[----:B-1----:R-:W-:-:S07]  /*0430*/  FSEL R23, R18, 1, P4 ;  /* 0x3f80000012177808 */ /* 0x002fce0002000000 */
[----:B------:R1:W2:Y:S01]  /*0440*/  MUFU.RCP R16, R29 ;  /* 0x0000001d00107308 */ /* 0x0002a20000001000 */
[----:B------:R-:W-:-:S07]  /*0450*/  FSEL R18, R18, 1, P6 ;  /* 0x3f80000012127808 */ /* 0x000fce0003000000 */
[----:B------:R-:W3:Y:S08]  /*0460*/  MUFU.RCP R20, R26 ;  /* 0x0000001a00147308 */ /* 0x000ef00000001000 */
[----:B------:R-:W4:Y:S01]  /*0470*/  MUFU.RCP R21, R19 ;  /* 0x0000001300157308 */ /* 0x000f220000001000 */
[----:B------:R-:W-:Y:S01]  /*0480*/  @!P0 FMUL R2, R2, 16777216 ;  /* 0x4b80000002028820 */ /* 0x000fe20000400000 */
[----:B------:R-:W-:Y:S01]  /*0490*/  @!P3 FMUL R3, R3, 16777216 ;  /* 0x4b8000000303b820 */ /* 0x000fe20000400000 */
[----:B------:R-:W-:Y:S01]  /*04a0*/  @!P5 FMUL R23, R23, 16777216 ;  /* 0x4b8000001717d820 */ /* 0x000fe20000400000 */
[----:B------:R-:W-:Y:S01]  /*04b0*/  @!P2 FMUL R18, R18, 16777216 ;  /* 0x4b8000001212a820 */ /* 0x000fe20000400000 */
[----:B-1----:R-:W-:Y:S01]  /*04c0*/  HFMA2.MMA R29, -RZ, RZ, 0, 0 ;  /* 0x00000000ff1d7435 */ /* 0x002fe200000001ff */
[----:B0-----:R-:W-:Y:S01]  /*04d0*/  FMUL R2, R17, R2 ;  /* 0x0000000211027220 */ /* 0x001fe20000400000 */
[----:B--2---:R-:W-:Y:S01]  /*04e0*/  FMUL R3, R16, R3 ;  /* 0x0000000310037220 */ /* 0x004fe20000400000 */
[----:B---3--:R-:W-:Y:S01]  /*04f0*/  FMUL R20, R20, R23 ;  /* 0x0000001714147220 */ /* 0x008fe20000400000 */
[----:B------:R-:W-:Y:S01]  /*0500*/  CS2R R26, SRZ ;  /* 0x00000000001a7805 */ /* 0x000fe2000001ff00 */
[----:B----4-:R-:W-:-:S07]  /*0510*/  FMUL R21, R21, R18 ;  /* 0x0000001215157220 */ /* 0x010fce0000400000 */
.L_x_0:
[----:B------:R-:W0:Y:S01]  /*0520*/  LDC.64 R22, c[0x0][0x210] ;  /* 0x00008400ff167b82 */ /* 0x000e220000000a00 */
[----:B------:R-:W-:Y:S02]  /*0530*/  CS2R R16, SRZ ;  /* 0x0000000000107805 */ /* 0x000fe4000001ff00 */
[----:B------:R-:W-:Y:S01]  /*0540*/  CS2R R18, SRZ ;  /* 0x0000000000127805 */ /* 0x000fe2000001ff00 */
[----:B0-----:R-:W-:-:S05]  /*0550*/  IMAD.WIDE R22, R28, 0x4, R22 ;  /* 0x000000041c167825 */ /* 0x001fca00078e0216 */
[----:B------:R-:W2:Y:S01]  /*0560*/  @!P1 LDG.E.EF.128 R16, desc[UR6][R22.64] ;  /* 0x0000000616109981 */ /* 0x000ea2000c0e1d00 */
[----:B------:R-:W-:Y:S01]  /*0570*/  IADD3 R24, P0, R24, 0x8, RZ ;  /* 0x0000000818187810 */ /* 0x000fe20007f1e0ff */
[----:B------:R-:W-:-:S03]  /*0580*/  VIADD R28, R28, 0x1400 ;  /* 0x000014001c1c7836 */ /* 0x000fc60000000000 */
[----:B------:R-:W-:Y:S02]  /*0590*/  IADD3.X R0, RZ, R0, RZ, P0, !PT ;  /* 0x00000000ff007210 */ /* 0x000fe400007fe4ff */
[----:B------:R-:W-:-:S04]  /*05a0*/  ISETP.GE.U32.AND P0, PT, R24, 0x78, PT ;  /* 0x000000781800780c */ /* 0x000fc80003f06070 */
[----:B------:R-:W-:Y:S02]  /*05b0*/  ISETP.GE.U32.AND.EX P0, PT, R0, RZ, PT, P0 ;  /* 0x000000ff0000720c */ /* 0x000fe40003f06100 */
[----:B--2---:R-:W-:Y:S02]  /*05c0*/  SEL R19, R19, RZ, !P1 ;  /* 0x000000ff13137207 */ /* 0x004fe40004800000 */
[----:B------:R-:W-:Y:S02]  /*05d0*/  SEL R18, R18, RZ, !P1 ;  /* 0x000000ff12127207 */ /* 0x000fe40004800000 */
[----:B------:R-:W-:Y:S01]  /*05e0*/  SEL R17, R17, RZ, !P1 ;  /* 0x000000ff11117207 */ /* 0x000fe20004800000 */
[----:B-----5:R-:W-:Y:S01]  /*05f0*/  FADD R22, R19, -R15 ;  /* 0x8000000f13167221 */ /* 0x020fe20000000000 */
[----:B------:R-:W-:Y:S01]  /*0600*/  SEL R16, R16, RZ, !P1 ;  /* 0x000000ff10107207 */ /* 0x000fe20004800000 */
[----:B------:R-:W-:Y:S02]  /*0610*/  FADD R19, R18, -R14 ;  /* 0x8000000e12137221 */ /* 0x000fe40000000000 */
[----:B------:R-:W-:Y:S01]  /*0620*/  FADD R18, R17, -R13 ;  /* 0x8000000d11127221 */ /* 0x000fe20000000000 */
[----:B------:R-:W-:Y:S01]  /*0630*/  FMUL R22, R21, R22 ;  /* 0x0000001615167220 */ /* 0x000fe20000400000 */
[----:B------:R-:W-:Y:S01]  /*0640*/  FADD R17, R16, -R12 ;  /* 0x8000000c10117221 */ /* 0x000fe20000000000 */
[----:B------:R-:W-:Y:S01]  /*0650*/  FMUL R19, R20, R19 ;  /* 0x0000001314137220 */ /* 0x000fe20000400000 */
[----:B------:R-:W-:Y:S01]  /*0660*/  FMUL R18, R3, R18 ;  /* 0x0000001203127220 */ /* 0x000fe20000400000 */
[----:B------:R-:W-:Y:S01]  /*0670*/  FFMA R22, R22, R11, R7 ;  /* 0x0000000b16167223 */ /* 0x000fe20000000007 */
[----:B------:R-:W-:Y:S01]  /*0680*/  FMUL R17, R2, R17 ;  /* 0x0000001102117220 */ /* 0x000fe20000400000 */
[----:B------:R-:W-:Y:S01]  /*0690*/  FFMA R19, R19, R10, R6 ;  /* 0x0000000a13137223 */ /* 0x000fe20000000006 */
[----:B------:R-:W-:-:S02]  /*06a0*/  FFMA R18, R18, R9, R5 ;  /* 0x0000000912127223 */ /* 0x000fc40000000005 */
[----:B------:R-:W-:Y:S01]  /*06b0*/  FFMA R17, R17, R8, R4 ;  /* 0x0000000811117223 */ /* 0x000fe20000000004 */
[----:B------:R-:W-:Y:S02]  /*06c0*/  FSETP.GEU.AND P5, PT, R22, RZ, PT ;  /* 0x000000ff1600720b */ /* 0x000fe40003fae000 */
[----:B------:R-:W-:Y:S02]  /*06d0*/  FSETP.GEU.AND P4, PT, R19, RZ, PT ;  /* 0x000000ff1300720b */ /* 0x000fe40003f8e000 */
[----:B------:R-:W-:Y:S02]  /*06e0*/  FSETP.GEU.AND P3, PT, R18, RZ, PT ;  /* 0x000000ff1200720b */ /* 0x000fe40003f6e000 */
[----:B------:R-:W-:Y:S02]  /*06f0*/  FSETP.GEU.AND P2, PT, R17, RZ, PT ;  /* 0x000000ff1100720b */ /* 0x000fe40003f4e000 */
[----:B------:R-:W-:Y:S02]  /*0700*/  FSEL R22, R22, RZ, P5 ;  /* 0x000000ff16167208 */ /* 0x000fe40002800000 */
[----:B------:R-:W-:-:S02]  /*0710*/  FSEL R19, R19, RZ, P4 ;  /* 0x000000ff13137208 */ /* 0x000fc40002000000 */
[----:B------:R-:W-:Y:S01]  /*0720*/  FSEL R18, R18, RZ, P3 ;  /* 0x000000ff12127208 */ /* 0x000fe20001800000 */
[----:B------:R-:W-:Y:S01]  /*0730*/  @!P1 FADD R27, R22, R27 ;  /* 0x0000001b161b9221 */ /* 0x000fe20000000000 */
[----:B------:R-:W-:Y:S01]  /*0740*/  FSEL R16, R17, RZ, P2 ;  /* 0x000000ff11107208 */ /* 0x000fe20001000000 */
[----:B------:R-:W-:Y:S02]  /*0750*/  @!P1 FADD R26, R19, R26 ;  /* 0x0000001a131a9221 */ /* 0x000fe40000000000 */
[----:B------:R-:W-:Y:S02]  /*0760*/  @!P1 FADD R25, R18, R25 ;  /* 0x0000001912199221 */ /* 0x000fe40000000000 */
[----:B------:R-:W-:Y:S01]  /*0770*/  @!P1 FADD R29, R16, R29 ;  /* 0x0000001d101d9221 */ /* 0x000fe20000000000 */
[----:B------:R-:W-:Y:S06]  /*0780*/  @!P0 BRA `(.L_x_0) ;  /* 0xfffffffc00648947 */ /* 0x000fec000383ffff */
[----:B------:R-:W0:Y:S01]  /*0790*/  S2R R2, SR_TID.X ;  /* 0x0000000000027919 */ /* 0x000e220000002100 */
[----:B------:R-:W1:Y:S01]  /*07a0*/  S2UR UR5, SR_CgaCtaId ;  /* 0x00000000000579c3 */ /* 0x000e620000008800 */
[----:B------:R-:W-:Y:S01]  /*07b0*/  UMOV UR4, 0x400 ;  /* 0x0000040000047882 */ /* 0x000fe20000000000 */
[----:B------:R-:W2:Y:S04]  /*07c0*/  SHFL.BFLY PT, R4, R29, 0x10, 0x1f ;  /* 0x0e001f001d047f89 */ /* 0x000ea800000e0000 */
[----:B------:R-:W3:Y:S04]  /*07d0*/  SHFL.BFLY PT, R6, R25, 0x10, 0x1f ;  /* 0x0e001f0019067f89 */ /* 0x000ee800000e0000 */
[----:B------:R-:W4:Y:S04]  /*07e0*/  SHFL.BFLY PT, R5, R26, 0x10, 0x1f ;  /* 0x0e001f001a057f89 */ /* 0x000f2800000e0000 */
[----:B------:R-:W5:Y:S01]  /*07f0*/  SHFL.BFLY PT, R8, R27, 0x10, 0x1f ;  /* 0x0e001f001b087f89 */ /* 0x000f6200000e0000 */
[----:B------:R-:W5:Y:S01]  /*0800*/  S2R R23, SR_CTAID.X ;  /* 0x0000000000177919 */ /* 0x000f620000002500 */
[----:B-1----:R-:W-:Y:S01]  /*0810*/  UPRMT UR4, UR5, 0x654, UR4 ;  /* 0x0000065405047896 */ /* 0x002fe20008000004 */
[----:B--2---:R-:W-:Y:S01]  /*0820*/  FADD R29, R29, R4 ;  /* 0x000000041d1d7221 */ /* 0x004fe20000000000 */
[C---:B0-----:R-:W-:Y:S01]  /*0830*/  SHF.L.U32 R15, R2.reuse, 0x2, RZ ;  /* 0x00000002020f7819 */ /* 0x041fe200000006ff */
[----:B---3--:R-:W-:Y:S01]  /*0840*/  FADD R25, R25, R6 ;  /* 0x0000000619197221 */ /* 0x008fe20000000000 */
[----:B------:R-:W-:-:S02]  /*0850*/  LOP3.LUT P0, RZ, R2, 0x10, RZ, 0xc0, !PT ;  /* 0x0000001002ff7812 */ /* 0x000fc4000780c0ff */
[----:B------:R-:W-:Y:S01]  /*0860*/  LOP3.LUT R0, R15, 0x3c, RZ, 0xc0, !PT ;  /* 0x0000003c0f007812 */ /* 0x000fe200078ec0ff */
[----:B----4-:R-:W-:Y:S01]  /*0870*/  FADD R13, R26, R5 ;  /* 0x000000051a0d7221 */ /* 0x010fe20000000000 */
[----:B------:R-:W-:Y:S01]  /*0880*/  SHF.R.U32.HI R10, RZ, 0x3, R2 ;  /* 0x00000003ff0a7819 */ /* 0x000fe20000011602 */
[----:B-----5:R-:W-:Y:S02]  /*0890*/  FADD R27, R27, R8 ;  /* 0x000000081b1b7221 */ /* 0x020fe40000000000 */
[----:B------:R-:W-:Y:S01]  /*08a0*/  IMAD.SHL.U32 R3, R0, 0x10, RZ ;  /* 0x0000001000037824 */ /* 0x000fe200078e00ff */
[----:B------:R-:W-:-:S04]  /*08b0*/  ISETP.GE.AND P1, PT, R2, 0x100, PT ;  /* 0x000001000200780c */ /* 0x000fc80003f26270 */
[----:B------:R-:W-:-:S05]  /*08c0*/  LOP3.LUT R10, R3, 0xc, R10, 0xf8, !PT ;  /* 0x0000000c030a7812 */ /* 0x000fca00078ef80a */
[----:B------:R-:W-:Y:S01]  /*08d0*/  @!P0 STS [R10+UR4], R29 ;  /* 0x0000001d0a008988 */ /* 0x000fe20008000804 */
[----:B------:R-:W-:-:S03]  /*08e0*/  SHF.L.U32 R23, R23, 0x6, RZ ;  /* 0x0000000617177819 */ /* 0x000fc600000006ff */
[----:B------:R-:W-:Y:S04]  /*08f0*/  @!P0 STS [R10+UR4+0x10], R25 ;  /* 0x000010190a008988 */ /* 0x000fe80008000804 */
[----:B------:R-:W-:Y:S04]  /*0900*/  @!P0 STS [R10+UR4+0x20], R13 ;  /* 0x0000200d0a008988 */ /* 0x000fe80008000804 */
[----:B------:R-:W-:Y:S01]  /*0910*/  @!P0 STS [R10+UR4+0x30], R27 ;  /* 0x0000301b0a008988 */ /* 0x000fe20008000804 */
[----:B------:R-:W-:Y:S01]  /*0920*/  BAR.SYNC.DEFER_BLOCKING 0x0 ;  /* 0x0000000000007b1d */ /* 0x000fe20000010000 */
[----:B------:R-:W-:-:S04]  /*0930*/  LOP3.LUT P0, RZ, R2, 0x3, RZ, 0xc0, !PT ;  /* 0x0000000302ff7812 */ /* 0x000fc8000780c0ff */
[----:B------:R-:W-:Y:S01]  /*0940*/  ISETP.LT.AND P0, PT, R2, 0x100, !P0 ;  /* 0x000001000200780c */ /* 0x000fe20004701270 */
[----:B------:R-:W0:Y:S04]  /*0950*/  @!P1 LDS R7, [R15+UR4] ;  /* 0x000000040f079984 */ /* 0x000e280008000800 */
[----:B------:R-:W1:Y:S04]  /*0960*/  @!P1 LDS R9, [R15+UR4+0x200] ;  /* 0x000200040f099984 */ /* 0x000e680008000800 */
[----:B0-----:R-:W0:Y:S04]  /*0970*/  SHFL.BFLY PT, R4, R7, 0x2, 0x1f ;  /* 0x0c401f0007047f89 */ /* 0x001e2800000e0000 */
[----:B-1----:R-:W1:Y:S01]  /*0980*/  SHFL.BFLY PT, R8, R9, 0x2, 0x1f ;  /* 0x0c401f0009087f89 */ /* 0x002e6200000e0000 */
[----:B0-----:R-:W-:Y:S01]  /*0990*/  FADD R6, R7, R4 ;  /* 0x0000000407067221 */ /* 0x001fe20000000000 */
[----:B-1----:R-:W-:-:S04]  /*09a0*/  FADD R11, R9, R8 ;  /* 0x00000008090b7221 */ /* 0x002fc80000000000 */
[----:B------:R-:W0:Y:S01]  /*09b0*/  SHFL.BFLY PT, R5, R6, 0x1, 0x1f ;  /* 0x0c201f0006057f89 */ /* 0x000e2200000e0000 */
[----:B------:R-:W-:-:S03]  /*09c0*/  LOP3.LUT R9, R23, 0x3f, R2, 0xf8, !PT ;  /* 0x0000003f17097812 */ /* 0x000fc600078ef802 */
[----:B------:R-:W1:Y:S01]  /*09d0*/  SHFL.BFLY PT, R4, R11, 0x1, 0x1f ;  /* 0x0c201f000b047f89 */ /* 0x000e6200000e0000 */
[----:B0-----:R-:W-:Y:S01]  /*09e0*/  FADD R8, R6, R5 ;  /* 0x0000000506087221 */ /* 0x001fe20000000000 */
[----:B-1----:R-:W-:-:S04]  /*09f0*/  FADD R10, R11, R4 ;  /* 0x000000040b0a7221 */ /* 0x002fc80000000000 */
[----:B------:R-:W-:Y:S01]  /*0a00*/  @P0 STS [R15+UR4], R8 ;  /* 0x000000080f000988 */ /* 0x000fe20008000804 */
[----:B------:R-:W-:-:S03]  /*0a10*/  VIADD R11, R3, UR4 ;  /* 0x00000004030b7c36 */ /* 0x000fc60008000000 */
[----:B------:R-:W-:Y:S01]  /*0a20*/  @P0 STS [R15+UR4+0x200], R10 ;  /* 0x0002000a0f000988 */ /* 0x000fe20008000804 */
[----:B------:R-:W-:Y:S01]  /*0a30*/  IMAD R11, R0, -0xc, R11 ;  /* 0xfffffff4000b7824 */ /* 0x000fe200078e020b */
[----:B------:R-:W-:Y:S01]  /*0a40*/  BAR.SYNC.DEFER_BLOCKING 0x0 ;  /* 0x0000000000007b1d */ /* 0x000fe20000010000 */
[C---:B------:R-:W-:Y:S02]  /*0a50*/  LOP3.LUT P0, RZ, R2.reuse, 0x40, RZ, 0xc0, !PT ;  /* 0x0000004002ff7812 */ /* 0x040fe4000780c0ff */
[----:B------:R-:W-:Y:S02]  /*0a60*/  LOP3.LUT R2, R2, 0x3f, RZ, 0xc0, !PT ;  /* 0x0000003f02027812 */ /* 0x000fe400078ec0ff */
[----:B------:R-:W-:Y:S02]  /*0a70*/  ISETP.LT.AND P0, PT, R9, 0x1400, !P0 ;  /* 0x000014000900780c */ /* 0x000fe40004701270 */
[----:B------:R-:W-:Y:S01]  /*0a80*/  LEA R0, R2, UR4, 0x2 ;  /* 0x0000000402007c11 */ /* 0x000fe2000f8e10ff */
[----:B------:R-:W-:Y:S04]  /*0a90*/  LDS R4, [R3+UR4] ;  /* 0x0000000403047984 */ /* 0x000fe80008000800 */
[----:B------:R-:W-:Y:S04]  /*0aa0*/  LDS R5, [R3+UR4+0x10] ;  /* 0x0000100403057984 */ /* 0x000fe80008000800 */
[----:B------:R-:W-:Y:S04]  /*0ab0*/  LDS R6, [R3+UR4+0x20] ;  /* 0x0000200403067984 */ /* 0x000fe80008000800 */
[----:B------:R-:W0:Y:S01]  /*0ac0*/  LDS R7, [R3+UR4+0x30] ;  /* 0x0000300403077984 */ /* 0x000e220008000800 */
[----:B------:R-:W-:Y:S06]  /*0ad0*/  BAR.SYNC.DEFER_BLOCKING 0x0 ;  /* 0x0000000000007b1d */ /* 0x000fec0000010000 */
[----:B0-----:R0:W-:Y:S02]  /*0ae0*/  STS.128 [R11], R4 ;  /* 0x000000040b007388 */ /* 0x0011e40000000c00 */
[----:B------:R-:W-:Y:S06]  /*0af0*/  BAR.SYNC.DEFER_BLOCKING 0x0 ;  /* 0x0000000000007b1d */ /* 0x000fec0000010000 */
[----:B0-----:R-:W-:Y:S05]  /*0b00*/  @!P0 EXIT ;  /* 0x000000000000894d */ /* 0x001fea0003800000 */
[----:B------:R-:W0:Y:S01]  /*0b10*/  LDS R5, [R0] ;  /* 0x0000000000057984 */ /* 0x000e220000000800 */
[----:B------:R-:W1:Y:S02]  /*0b20*/  LDC.64 R2, c[0x0][0x238] ;  /* 0x00008e00ff027b82 */ /* 0x000e640000000a00 */
[----:B-1----:R-:W-:-:S05]  /*0b30*/  IMAD.WIDE R2, R9, 0x4, R2 ;  /* 0x0000000409027825 */ /* 0x002fca00078e0202 */
[----:B0-----:R-:W-:Y:S01]  /*0b40*/  STG.E desc[UR6][R2.64], R5 ;  /* 0x0000000502007986 */ /* 0x001fe2000c101906 */
[----:B------:R-:W-:Y:S05]  /*0b50*/  EXIT ;  /* 0x000000000000794d */ /* 0x000fea0003800000 */
.L_x_1:
[----:B------:R-:W-:-:S00]  /*0b60*/  BRA `(.L_x_1) ;  /* 0xfffffffc00fc7947 */ /* 0x000fc0000383ffff */
[----:B------:R-:W-:-:S00]  /*0b70*/  NOP ;  /* 0x0000000000007918 */ /* 0x000fc00000000000 */
        /* <DEDUP_REMOVED lines=8> */
.L_x_2:


//--------------------- .nv.global.init           --------------------------
	.section	.nv.global.init,"aw",@progbits
.nv.global.init:
	.type		_$_str,@object
	.size		_$_str,(_$_str_$_2 - _$_str)
_$_str:
        /*0000*/ 	.byte	0x5f, 0x5f, 0x43, 0x55, 0x44, 0x41, 0x5f, 0x46, 0x54, 0x5a, 0x00
	.type		_$_str_$_2,@object
	.size		_$_str_$_2,(.L_1 - _$_str_$_2)
_$_str_$_2:
        /*000b*/ 	.byte	0x5f, 0x5f, 0x43, 0x55, 0x44, 0x41, 0x5f, 0x50, 0x52, 0x45, 0x43, 0x5f, 0x53, 0x51, 0x52, 0x54
        /*001b*/ 	.byte	0x00
.L_1:


//--------------------- .nv.shared.triton_red_fused__native_batch_norm_legit_no_training_mean_relu_27 --------------------------
	.section	.nv.shared.triton_red_fused__native_batch_norm_legit_no_training_mean_relu_27,"aw",@nobits
	.sectionflags	@""
	.align	16
	.zero		1024


//--------------------- .nv.constant0.triton_red_fused__native_batch_norm_legit_no_training_mean_relu_27 --------------------------
	.section	.nv.constant0.triton_red_fused__native_batch_norm_legit_no_training_mean_relu_27,"a",@progbits
	.sectionflags	@""
	.align	4
.nv.constant0.triton_red_fused__native_batch_norm_legit_no_training_mean_relu_27:
	.zero		584
